//
// Generated by NVIDIA NVVM Compiler
//
// Compiler Build ID: CL-36424714
// Cuda compilation tools, release 13.0, V13.0.88
// Based on NVVM 20.0.0
//

.version 9.0
.target sm_100
.address_size 64

	// .globl	_Z12evaluate_odePdS_id

.visible .entry _Z12evaluate_odePdS_id(
	.param .u64 .ptr .align 1 _Z12evaluate_odePdS_id_param_0,
	.param .u64 .ptr .align 1 _Z12evaluate_odePdS_id_param_1,
	.param .u32 _Z12evaluate_odePdS_id_param_2,
	.param .f64 _Z12evaluate_odePdS_id_param_3
)
{
	.reg .pred 	%p<2>;
	.reg .b32 	%r<6>;
	.reg .b64 	%rd<11>;
	.reg .b64 	%fd<10>;

	ld.param.u64 	%rd1, [_Z12evaluate_odePdS_id_param_0];
	ld.param.u64 	%rd2, [_Z12evaluate_odePdS_id_param_1];
	ld.param.u32 	%r2, [_Z12evaluate_odePdS_id_param_2];
	ld.param.f64 	%fd1, [_Z12evaluate_odePdS_id_param_3];
	mov.u32 	%r3, %tid.x;
	mov.u32 	%r4, %ctaid.x;
	mov.u32 	%r5, %ntid.x;
	mad.lo.s32 	%r1, %r4, %r5, %r3;
	setp.ge.s32 	%p1, %r1, %r2;
	@%p1 bra 	$L__BB0_2;
	cvta.to.global.u64 	%rd3, %rd1;
	cvta.to.global.u64 	%rd4, %rd2;
	mul.wide.s32 	%rd5, %r1, 8;
	add.s64 	%rd6, %rd3, %rd5;
	ld.global.f64 	%fd2, [%rd6];
	mul.wide.s32 	%rd7, %r2, 8;
	add.s64 	%rd8, %rd6, %rd7;
	ld.global.f64 	%fd3, [%rd8];
	add.s64 	%rd9, %rd4, %rd5;
	st.global.f64 	[%rd9], %fd3;
	mul.f64 	%fd4, %fd2, %fd2;
	mov.f64 	%fd5, 0d3FF0000000000000;
	sub.f64 	%fd6, %fd5, %fd4;
	mul.f64 	%fd7, %fd1, %fd6;
	mul.f64 	%fd8, %fd3, %fd7;
	sub.f64 	%fd9, %fd8, %fd2;
	add.s64 	%rd10, %rd9, %rd7;
	st.global.f64 	[%rd10], %fd9;
$L__BB0_2:
	ret;

}
	// .globl	_Z9bdf2_stepPdS_S_diS_
.visible .entry _Z9bdf2_stepPdS_S_diS_(
	.param .u64 .ptr .align 1 _Z9bdf2_stepPdS_S_diS__param_0,
	.param .u64 .ptr .align 1 _Z9bdf2_stepPdS_S_diS__param_1,
	.param .u64 .ptr .align 1 _Z9bdf2_stepPdS_S_diS__param_2,
	.param .f64 _Z9bdf2_stepPdS_S_diS__param_3,
	.param .u32 _Z9bdf2_stepPdS_S_diS__param_4,
	.param .u64 .ptr .align 1 _Z9bdf2_stepPdS_S_diS__param_5
)
{
	.reg .pred 	%p<2>;
	.reg .b32 	%r<6>;
	.reg .b64 	%rd<14>;
	.reg .b64 	%fd<11>;

	ld.param.u64 	%rd1, [_Z9bdf2_stepPdS_S_diS__param_0];
	ld.param.u64 	%rd2, [_Z9bdf2_stepPdS_S_diS__param_1];
	ld.param.u64 	%rd3, [_Z9bdf2_stepPdS_S_diS__param_2];
	ld.param.f64 	%fd1, [_Z9bdf2_stepPdS_S_diS__param_3];
	ld.param.u32 	%r2, [_Z9bdf2_stepPdS_S_diS__param_4];
	ld.param.u64 	%rd4, [_Z9bdf2_stepPdS_S_diS__param_5];
	mov.u32 	%r3, %tid.x;
	mov.u32 	%r4, %ctaid.x;
	mov.u32 	%r5, %ntid.x;
	mad.lo.s32 	%r1, %r4, %r5, %r3;
	setp.ge.s32 	%p1, %r1, %r2;
	@%p1 bra 	$L__BB1_2;
	cvta.to.global.u64 	%rd5, %rd3;
	cvta.to.global.u64 	%rd6, %rd2;
	cvta.to.global.u64 	%rd7, %rd4;
	cvta.to.global.u64 	%rd8, %rd1;
	mul.wide.s32 	%rd9, %r1, 8;
	add.s64 	%rd10, %rd5, %rd9;
	ld.global.f64 	%fd2, [%rd10];
	mul.f64 	%fd3, %fd1, 0d4008000000000000;
	mul.f64 	%fd4, %fd3, 0d3FE0000000000000;
	add.s64 	%rd11, %rd6, %rd9;
	ld.global.f64 	%fd5, [%rd11];
	fma.rn.f64 	%fd6, %fd4, %fd5, %fd2;
	mul.f64 	%fd7, %fd1, 0d3FE0000000000000;
	add.s64 	%rd12, %rd7, %rd9;
	ld.global.f64 	%fd8, [%rd12];
	mul.f64 	%fd9, %fd7, %fd8;
	sub.f64 	%fd10, %fd6, %fd9;
	add.s64 	%rd13, %rd8, %rd9;
	st.global.f64 	[%rd13], %fd10;
$L__BB1_2:
	ret;

}
	// .globl	_Z14newton_raphsonPdS_S_dS_idS_
.visible .entry _Z14newton_raphsonPdS_S_dS_idS_(
	.param .u64 .ptr .align 1 _Z14newton_raphsonPdS_S_dS_idS__param_0,
	.param .u64 .ptr .align 1 _Z14newton_raphsonPdS_S_dS_idS__param_1,
	.param .u64 .ptr .align 1 _Z14newton_raphsonPdS_S_dS_idS__param_2,
	.param .f64 _Z14newton_raphsonPdS_S_dS_idS__param_3,
	.param .u64 .ptr .align 1 _Z14newton_raphsonPdS_S_dS_idS__param_4,
	.param .u32 _Z14newton_raphsonPdS_S_dS_idS__param_5,
	.param .f64 _Z14newton_raphsonPdS_S_dS_idS__param_6,
	.param .u64 .ptr .align 1 _Z14newton_raphsonPdS_S_dS_idS__param_7
)
{
	.reg .pred 	%p<2>;
	.reg .b32 	%r<6>;
	.reg .b64 	%rd<25>;
	.reg .b64 	%fd<32>;

	ld.param.u64 	%rd2, [_Z14newton_raphsonPdS_S_dS_idS__param_1];
	ld.param.f64 	%fd1, [_Z14newton_raphsonPdS_S_dS_idS__param_3];
	ld.param.u64 	%rd4, [_Z14newton_raphsonPdS_S_dS_idS__param_4];
	ld.param.u32 	%r2, [_Z14newton_raphsonPdS_S_dS_idS__param_5];
	ld.param.f64 	%fd2, [_Z14newton_raphsonPdS_S_dS_idS__param_6];
	ld.param.u64 	%rd5, [_Z14newton_raphsonPdS_S_dS_idS__param_7];
	mov.u32 	%r3, %tid.x;
	mov.u32 	%r4, %ctaid.x;
	mov.u32 	%r5, %ntid.x;
	mad.lo.s32 	%r1, %r4, %r5, %r3;
	setp.ge.s32 	%p1, %r1, %r2;
	@%p1 bra 	$L__BB2_2;
	ld.param.u64 	%rd24, [_Z14newton_raphsonPdS_S_dS_idS__param_2];
	ld.param.u64 	%rd23, [_Z14newton_raphsonPdS_S_dS_idS__param_0];
	cvta.to.global.u64 	%rd6, %rd23;
	cvta.to.global.u64 	%rd7, %rd24;
	cvta.to.global.u64 	%rd8, %rd2;
	cvta.to.global.u64 	%rd9, %rd5;
	cvta.to.global.u64 	%rd10, %rd4;
	mul.wide.s32 	%rd11, %r1, 8;
	add.s64 	%rd12, %rd6, %rd11;
	ld.global.f64 	%fd3, [%rd12];
	mul.wide.s32 	%rd13, %r2, 8;
	add.s64 	%rd14, %rd12, %rd13;
	ld.global.f64 	%fd4, [%rd14];
	mul.f64 	%fd5, %fd3, %fd3;
	mov.f64 	%fd6, 0d3FF0000000000000;
	sub.f64 	%fd7, %fd6, %fd5;
	mul.f64 	%fd8, %fd2, %fd7;
	mul.f64 	%fd9, %fd4, %fd8;
	mov.f64 	%fd10, 0dBFF0000000000000;
	sub.f64 	%fd11, %fd10, %fd9;
	add.s64 	%rd15, %rd7, %rd11;
	ld.global.f64 	%fd12, [%rd15];
	sub.f64 	%fd13, %fd3, %fd12;
	mul.f64 	%fd14, %fd1, 0d4008000000000000;
	mul.f64 	%fd15, %fd14, 0d3FE0000000000000;
	add.s64 	%rd16, %rd8, %rd11;
	ld.global.f64 	%fd16, [%rd16];
	mul.f64 	%fd17, %fd15, %fd16;
	sub.f64 	%fd18, %fd13, %fd17;
	mul.f64 	%fd19, %fd1, 0d3FE0000000000000;
	add.s64 	%rd17, %rd9, %rd11;
	ld.global.f64 	%fd20, [%rd17];
	fma.rn.f64 	%fd21, %fd19, %fd20, %fd18;
	div.rn.f64 	%fd22, %fd21, %fd11;
	add.s64 	%rd18, %rd10, %rd11;
	st.global.f64 	[%rd18], %fd22;
	ld.global.f64 	%fd23, [%rd14];
	add.s64 	%rd19, %rd15, %rd13;
	ld.global.f64 	%fd24, [%rd19];
	sub.f64 	%fd25, %fd23, %fd24;
	add.s64 	%rd20, %rd16, %rd13;
	ld.global.f64 	%fd26, [%rd20];
	mul.f64 	%fd27, %fd15, %fd26;
	sub.f64 	%fd28, %fd25, %fd27;
	add.s64 	%rd21, %rd17, %rd13;
	ld.global.f64 	%fd29, [%rd21];
	fma.rn.f64 	%fd30, %fd19, %fd29, %fd28;
	div.rn.f64 	%fd31, %fd30, %fd8;
	add.s64 	%rd22, %rd18, %rd13;
	st.global.f64 	[%rd22], %fd31;
$L__BB2_2:
	ret;

}


// ===== COMPILED SASS (sm_100) =====

	.target	sm_100

	.elftype	@"ET_EXEC"


//--------------------- .note.nv.tkinfo           --------------------------
	.section	.note.nv.tkinfo,"",@"SHT_NOTE"
	.sectionflags	@"SHF_NOTE_NV_TKINFO"
	.tkinfo
        /*0018*/ 	.word	0x00000002
        /*0030*/ 	.string	""
        /*0030*/ 	.string	"ptxas"
        /*0030*/ 	.string	"Cuda compilation tools, release 13.0, V13.0.88"
        /*0030*/ 	.string	"Build cuda_13.0.r13.0/compiler.36424714_0"
        /*0030*/ 	.string	"-arch sm_100 -m 64 "



//--------------------- .note.nv.cuinfo           --------------------------
	.section	.note.nv.cuinfo,"",@"SHT_NOTE"
	.sectionflags	@"SHF_NOTE_NV_CUINFO"
        /*0018*/ 	.short	0x0002
        /*001a*/ 	.short	0x0064
        /*001c*/ 	.short	0x0082
	.zero		2


//--------------------- .nv.info                  --------------------------
	.section	.nv.info,"",@"SHT_CUDA_INFO"
	.align	4


	//----- nvinfo : EIATTR_REGCOUNT
	.align		4
        /*0000*/ 	.byte	0x04, 0x2f
        /*0002*/ 	.short	(.L_1 - .L_0)
	.align		4
.L_0:
        /*0004*/ 	.word	index@(_Z12evaluate_odePdS_id)
        /*0008*/ 	.word	0x00000014


	//----- nvinfo : EIATTR_FRAME_SIZE
	.align		4
.L_1:
        /*000c*/ 	.byte	0x04, 0x11
        /*000e*/ 	.short	(.L_3 - .L_2)
	.align		4
.L_2:
        /*0010*/ 	.word	index@(_Z12evaluate_odePdS_id)
        /*0014*/ 	.word	0x00000000


	//----- nvinfo : EIATTR_REGCOUNT
	.align		4
.L_3:
        /*0018*/ 	.byte	0x04, 0x2f
        /*001a*/ 	.short	(.L_5 - .L_4)
	.align		4
.L_4:
        /*001c*/ 	.word	index@(_Z9bdf2_stepPdS_S_diS_)
        /*0020*/ 	.word	0x00000010


	//----- nvinfo : EIATTR_FRAME_SIZE
	.align		4
.L_5:
        /*0024*/ 	.byte	0x04, 0x11
        /*0026*/ 	.short	(.L_7 - .L_6)
	.align		4
.L_6:
        /*0028*/ 	.word	index@(_Z9bdf2_stepPdS_S_diS_)
        /*002c*/ 	.word	0x00000000


	//----- nvinfo : EIATTR_REGCOUNT
	.align		4
.L_7:
        /*0030*/ 	.byte	0x04, 0x2f
        /*0032*/ 	.short	(.L_9 - .L_8)
	.align		4
.L_8:
        /*0034*/ 	.word	index@(_Z14newton_raphsonPdS_S_dS_idS_)
        /*0038*/ 	.word	0x00000026


	//----- nvinfo : EIATTR_FRAME_SIZE
	.align		4
.L_9:
        /*003c*/ 	.byte	0x04, 0x11
        /*003e*/ 	.short	(.L_11 - .L_10)
	.align		4
.L_10:
        /*0040*/ 	.word	index@($__internal_0_$__cuda_sm20_div_rn_f64_full)
        /*0044*/ 	.word	0x00000000


	//----- nvinfo : EIATTR_FRAME_SIZE
	.align		4
.L_11:
        /*0048*/ 	.byte	0x04, 0x11
        /*004a*/ 	.short	(.L_13 - .L_12)
	.align		4
.L_12:
        /*004c*/ 	.word	index@(_Z14newton_raphsonPdS_S_dS_idS_)
        /*0050*/ 	.word	0x00000000


	//----- nvinfo : EIATTR_MIN_STACK_SIZE
	.align		4
.L_13:
        /*0054*/ 	.byte	0x04, 0x12
        /*0056*/ 	.short	(.L_15 - .L_14)
	.align		4
.L_14:
        /*0058*/ 	.word	index@(_Z14newton_raphsonPdS_S_dS_idS_)
        /*005c*/ 	.word	0x00000000


	//----- nvinfo : EIATTR_MIN_STACK_SIZE
	.align		4
.L_15:
        /*0060*/ 	.byte	0x04, 0x12
        /*0062*/ 	.short	(.L_17 - .L_16)
	.align		4
.L_16:
        /*0064*/ 	.word	index@(_Z9bdf2_stepPdS_S_diS_)
        /*0068*/ 	.word	0x00000000


	//----- nvinfo : EIATTR_MIN_STACK_SIZE
	.align		4
.L_17:
        /*006c*/ 	.byte	0x04, 0x12
        /*006e*/ 	.short	(.L_19 - .L_18)
	.align		4
.L_18:
        /*0070*/ 	.word	index@(_Z12evaluate_odePdS_id)
        /*0074*/ 	.word	0x00000000
.L_19:


//--------------------- .nv.compat                --------------------------
	.section	.nv.compat,"",@"SHT_CUDA_COMPAT_INFO"
	.align	4
        /*0000*/ 	.byte	0x02, 0x09, 0x00, 0x00, 0x02, 0x02, 0x01, 0x00, 0x02, 0x05, 0x05, 0x00, 0x03, 0x07, 0x01, 0x01
        /*0010*/ 	.byte	0x02, 0x03, 0x00, 0x00, 0x02, 0x06, 0x01, 0x00, 0x04, 0x0b, 0x08, 0x00, 0x01, 0x00, 0x00, 0x00
        /*0020*/ 	.byte	0x00, 0x00, 0x00, 0x00


//--------------------- .nv.info._Z14newton_raphsonPdS_S_dS_idS_ --------------------------
	.section	.nv.info._Z14newton_raphsonPdS_S_dS_idS_,"",@"SHT_CUDA_INFO"
	.sectionflags	@""
	.align	4


	//----- nvinfo : EIATTR_CUDA_API_VERSION
	.align		4
        /*0000*/ 	.byte	0x04, 0x37
        /*0002*/ 	.short	(.L_21 - .L_20)
.L_20:
        /*0004*/ 	.word	0x00000082


	//----- nvinfo : EIATTR_KPARAM_INFO
	.align		4
.L_21:
        /*0008*/ 	.byte	0x04, 0x17
        /*000a*/ 	.short	(.L_23 - .L_22)
.L_22:
        /*000c*/ 	.word	0x00000000
        /*0010*/ 	.short	0x0007
        /*0012*/ 	.short	0x0038
        /*0014*/ 	.byte	0x00, 0xf5, 0x21, 0x00


	//----- nvinfo : EIATTR_KPARAM_INFO
	.align		4
.L_23:
        /*0018*/ 	.byte	0x04, 0x17
        /*001a*/ 	.short	(.L_25 - .L_24)
.L_24:
        /*001c*/ 	.word	0x00000000
        /*0020*/ 	.short	0x0006
        /*0022*/ 	.short	0x0030
        /*0024*/ 	.byte	0x00, 0xf0, 0x21, 0x00


	//----- nvinfo : EIATTR_KPARAM_INFO
	.align		4
.L_25:
        /*0028*/ 	.byte	0x04, 0x17
        /*002a*/ 	.short	(.L_27 - .L_26)
.L_26:
        /*002c*/ 	.word	0x00000000
        /*0030*/ 	.short	0x0005
        /*0032*/ 	.short	0x0028
        /*0034*/ 	.byte	0x00, 0xf0, 0x11, 0x00


	//----- nvinfo : EIATTR_KPARAM_INFO
	.align		4
.L_27:
        /*0038*/ 	.byte	0x04, 0x17
        /*003a*/ 	.short	(.L_29 - .L_28)
.L_28:
        /*003c*/ 	.word	0x00000000
        /*0040*/ 	.short	0x0004
        /*0042*/ 	.short	0x0020
        /*0044*/ 	.byte	0x00, 0xf5, 0x21, 0x00


	//----- nvinfo : EIATTR_KPARAM_INFO
	.align		4
.L_29:
        /*0048*/ 	.byte	0x04, 0x17
        /*004a*/ 	.short	(.L_31 - .L_30)
.L_30:
        /*004c*/ 	.word	0x00000000
        /*0050*/ 	.short	0x0003
        /*0052*/ 	.short	0x0018
        /*0054*/ 	.byte	0x00, 0xf0, 0x21, 0x00


	//----- nvinfo : EIATTR_KPARAM_INFO
	.align		4
.L_31:
        /*0058*/ 	.byte	0x04, 0x17
        /*005a*/ 	.short	(.L_33 - .L_32)
.L_32:
        /*005c*/ 	.word	0x00000000
        /*0060*/ 	.short	0x0002
        /*0062*/ 	.short	0x0010
        /*0064*/ 	.byte	0x00, 0xf5, 0x21, 0x00


	//----- nvinfo : EIATTR_KPARAM_INFO
	.align		4
.L_33:
        /*0068*/ 	.byte	0x04, 0x17
        /*006a*/ 	.short	(.L_35 - .L_34)
.L_34:
        /*006c*/ 	.word	0x00000000
        /*0070*/ 	.short	0x0001
        /*0072*/ 	.short	0x0008
        /*0074*/ 	.byte	0x00, 0xf5, 0x21, 0x00


	//----- nvinfo : EIATTR_KPARAM_INFO
	.align		4
.L_35:
        /*0078*/ 	.byte	0x04, 0x17
        /*007a*/ 	.short	(.L_37 - .L_36)
.L_36:
        /*007c*/ 	.word	0x00000000
        /*0080*/ 	.short	0x0000
        /*0082*/ 	.short	0x0000
        /*0084*/ 	.byte	0x00, 0xf5, 0x21, 0x00


	//----- nvinfo : EIATTR_SPARSE_MMA_MASK
	.align		4
.L_37:
        /*0088*/ 	.byte	0x03, 0x50
        /*008a*/ 	.short	0x0000


	//----- nvinfo : EIATTR_MAXREG_COUNT
	.align		4
        /*008c*/ 	.byte	0x03, 0x1b
        /*008e*/ 	.short	0x00ff


	//----- nvinfo : EIATTR_MERCURY_ISA_VERSION
	.align		4
        /*0090*/ 	.byte	0x03, 0x5f
        /*0092*/ 	.short	0x0101


	//----- nvinfo : EIATTR_VRC_CTA_INIT_COUNT
	.align		4
        /*0094*/ 	.byte	0x02, 0x4a
	.zero		1
	.zero		1


	//----- nvinfo : EIATTR_EXIT_INSTR_OFFSETS
	.align		4
        /*0098*/ 	.byte	0x04, 0x1c
        /*009a*/ 	.short	(.L_39 - .L_38)


	//   ....[0]....
.L_38:
        /*009c*/ 	.word	0x00000070


	//   ....[1]....
        /*00a0*/ 	.word	0x00000610


	//----- nvinfo : EIATTR_CRS_STACK_SIZE
	.align		4
.L_39:
        /*00a4*/ 	.byte	0x04, 0x1e
        /*00a6*/ 	.short	(.L_41 - .L_40)
.L_40:
        /*00a8*/ 	.word	0x00000000


	//----- nvinfo : EIATTR_CBANK_PARAM_SIZE
	.align		4
.L_41:
        /*00ac*/ 	.byte	0x03, 0x19
        /*00ae*/ 	.short	0x0040


	//----- nvinfo : EIATTR_PARAM_CBANK
	.align		4
        /*00b0*/ 	.byte	0x04, 0x0a
        /*00b2*/ 	.short	(.L_43 - .L_42)
	.align		4
.L_42:
        /*00b4*/ 	.word	index@(.nv.constant0._Z14newton_raphsonPdS_S_dS_idS_)
        /*00b8*/ 	.short	0x0380
        /*00ba*/ 	.short	0x0040


	//----- nvinfo : EIATTR_SW_WAR
	.align		4
.L_43:
        /*00bc*/ 	.byte	0x04, 0x36
        /*00be*/ 	.short	(.L_45 - .L_44)
.L_44:
        /*00c0*/ 	.word	0x00000008
.L_45:


//--------------------- .nv.info._Z9bdf2_stepPdS_S_diS_ --------------------------
	.section	.nv.info._Z9bdf2_stepPdS_S_diS_,"",@"SHT_CUDA_INFO"
	.sectionflags	@""
	.align	4


	//----- nvinfo : EIATTR_CUDA_API_VERSION
	.align		4
        /*0000*/ 	.byte	0x04, 0x37
        /*0002*/ 	.short	(.L_47 - .L_46)
.L_46:
        /*0004*/ 	.word	0x00000082


	//----- nvinfo : EIATTR_KPARAM_INFO
	.align		4
.L_47:
        /*0008*/ 	.byte	0x04, 0x17
        /*000a*/ 	.short	(.L_49 - .L_48)
.L_48:
        /*000c*/ 	.word	0x00000000
        /*0010*/ 	.short	0x0005
        /*0012*/ 	.short	0x0028
        /*0014*/ 	.byte	0x00, 0xf5, 0x21, 0x00


	//----- nvinfo : EIATTR_KPARAM_INFO
	.align		4
.L_49:
        /*0018*/ 	.byte	0x04, 0x17
        /*001a*/ 	.short	(.L_51 - .L_50)
.L_50:
        /*001c*/ 	.word	0x00000000
        /*0020*/ 	.short	0x0004
        /*0022*/ 	.short	0x0020
        /*0024*/ 	.byte	0x00, 0xf0, 0x11, 0x00


	//----- nvinfo : EIATTR_KPARAM_INFO
	.align		4
.L_51:
        /*0028*/ 	.byte	0x04, 0x17
        /*002a*/ 	.short	(.L_53 - .L_52)
.L_52:
        /*002c*/ 	.word	0x00000000
        /*0030*/ 	.short	0x0003
        /*0032*/ 	.short	0x0018
        /*0034*/ 	.byte	0x00, 0xf0, 0x21, 0x00


	//----- nvinfo : EIATTR_KPARAM_INFO
	.align		4
.L_53:
        /*0038*/ 	.byte	0x04, 0x17
        /*003a*/ 	.short	(.L_55 - .L_54)
.L_54:
        /*003c*/ 	.word	0x00000000
        /*0040*/ 	.short	0x0002
        /*0042*/ 	.short	0x0010
        /*0044*/ 	.byte	0x00, 0xf5, 0x21, 0x00


	//----- nvinfo : EIATTR_KPARAM_INFO
	.align		4
.L_55:
        /*0048*/ 	.byte	0x04, 0x17
        /*004a*/ 	.short	(.L_57 - .L_56)
.L_56:
        /*004c*/ 	.word	0x00000000
        /*0050*/ 	.short	0x0001
        /*0052*/ 	.short	0x0008
        /*0054*/ 	.byte	0x00, 0xf5, 0x21, 0x00


	//----- nvinfo : EIATTR_KPARAM_INFO
	.align		4
.L_57:
        /*0058*/ 	.byte	0x04, 0x17
        /*005a*/ 	.short	(.L_59 - .L_58)
.L_58:
        /*005c*/ 	.word	0x00000000
        /*0060*/ 	.short	0x0000
        /*0062*/ 	.short	0x0000
        /*0064*/ 	.byte	0x00, 0xf5, 0x21, 0x00


	//----- nvinfo : EIATTR_SPARSE_MMA_MASK
	.align		4
.L_59:
        /*0068*/ 	.byte	0x03, 0x50
        /*006a*/ 	.short	0x0000


	//----- nvinfo : EIATTR_MAXREG_COUNT
	.align		4
        /*006c*/ 	.byte	0x03, 0x1b
        /*006e*/ 	.short	0x00ff


	//----- nvinfo : EIATTR_MERCURY_ISA_VERSION
	.align		4
        /*0070*/ 	.byte	0x03, 0x5f
        /*0072*/ 	.short	0x0101


	//----- nvinfo : EIATTR_VRC_CTA_INIT_COUNT
	.align		4
        /*0074*/ 	.byte	0x02, 0x4a
	.zero		1
	.zero		1


	//----- nvinfo : EIATTR_EXIT_INSTR_OFFSETS
	.align		4
        /*0078*/ 	.byte	0x04, 0x1c
        /*007a*/ 	.short	(.L_61 - .L_60)


	//   ....[0]....
.L_60:
        /*007c*/ 	.word	0x00000070


	//   ....[1]....
        /*0080*/ 	.word	0x000001b0


	//----- nvinfo : EIATTR_CBANK_PARAM_SIZE
	.align		4
.L_61:
        /*0084*/ 	.byte	0x03, 0x19
        /*0086*/ 	.short	0x0030


	//----- nvinfo : EIATTR_PARAM_CBANK
	.align		4
        /*0088*/ 	.byte	0x04, 0x0a
        /*008a*/ 	.short	(.L_63 - .L_62)
	.align		4
.L_62:
        /*008c*/ 	.word	index@(.nv.constant0._Z9bdf2_stepPdS_S_diS_)
        /*0090*/ 	.short	0x0380
        /*0092*/ 	.short	0x0030


	//----- nvinfo : EIATTR_SW_WAR
	.align		4
.L_63:
        /*0094*/ 	.byte	0x04, 0x36
        /*0096*/ 	.short	(.L_65 - .L_64)
.L_64:
        /*0098*/ 	.word	0x00000008
.L_65:


//--------------------- .nv.info._Z12evaluate_odePdS_id --------------------------
	.section	.nv.info._Z12evaluate_odePdS_id,"",@"SHT_CUDA_INFO"
	.sectionflags	@""
	.align	4


	//----- nvinfo : EIATTR_CUDA_API_VERSION
	.align		4
        /*0000*/ 	.byte	0x04, 0x37
        /*0002*/ 	.short	(.L_67 - .L_66)
.L_66:
        /*0004*/ 	.word	0x00000082


	//----- nvinfo : EIATTR_KPARAM_INFO
	.align		4
.L_67:
        /*0008*/ 	.byte	0x04, 0x17
        /*000a*/ 	.short	(.L_69 - .L_68)
.L_68:
        /*000c*/ 	.word	0x00000000
        /*0010*/ 	.short	0x0003
        /*0012*/ 	.short	0x0018
        /*0014*/ 	.byte	0x00, 0xf0, 0x21, 0x00


	//----- nvinfo : EIATTR_KPARAM_INFO
	.align		4
.L_69:
        /*0018*/ 	.byte	0x04, 0x17
        /*001a*/ 	.short	(.L_71 - .L_70)
.L_70:
        /*001c*/ 	.word	0x00000000
        /*0020*/ 	.short	0x0002
        /*0022*/ 	.short	0x0010
        /*0024*/ 	.byte	0x00, 0xf0, 0x11, 0x00


	//----- nvinfo : EIATTR_KPARAM_INFO
	.align		4
.L_71:
        /*0028*/ 	.byte	0x04, 0x17
        /*002a*/ 	.short	(.L_73 - .L_72)
.L_72:
        /*002c*/ 	.word	0x00000000
        /*0030*/ 	.short	0x0001
        /*0032*/ 	.short	0x0008
        /*0034*/ 	.byte	0x00, 0xf5, 0x21, 0x00


	//----- nvinfo : EIATTR_KPARAM_INFO
	.align		4
.L_73:
        /*0038*/ 	.byte	0x04, 0x17
        /*003a*/ 	.short	(.L_75 - .L_74)
.L_74:
        /*003c*/ 	.word	0x00000000
        /*0040*/ 	.short	0x0000
        /*0042*/ 	.short	0x0000
        /*0044*/ 	.byte	0x00, 0xf5, 0x21, 0x00


	//----- nvinfo : EIATTR_SPARSE_MMA_MASK
	.align		4
.L_75:
        /*0048*/ 	.byte	0x03, 0x50
        /*004a*/ 	.short	0x0000


	//----- nvinfo : EIATTR_MAXREG_COUNT
	.align		4
        /*004c*/ 	.byte	0x03, 0x1b
        /*004e*/ 	.short	0x00ff


	//----- nvinfo : EIATTR_MERCURY_ISA_VERSION
	.align		4
        /*0050*/ 	.byte	0x03, 0x5f
        /*0052*/ 	.short	0x0101


	//----- nvinfo : EIATTR_VRC_CTA_INIT_COUNT
	.align		4
        /*0054*/ 	.byte	0x02, 0x4a
	.zero		1
	.zero		1


	//----- nvinfo : EIATTR_EXIT_INSTR_OFFSETS
	.align		4
        /*0058*/ 	.byte	0x04, 0x1c
        /*005a*/ 	.short	(.L_77 - .L_76)


	//   ....[0]....
.L_76:
        /*005c*/ 	.word	0x00000070


	//   ....[1]....
        /*0060*/ 	.word	0x00000170


	//----- nvinfo : EIATTR_CBANK_PARAM_SIZE
	.align		4
.L_77:
        /*0064*/ 	.byte	0x03, 0x19
        /*0066*/ 	.short	0x0020


	//----- nvinfo : EIATTR_PARAM_CBANK
	.align		4
        /*0068*/ 	.byte	0x04, 0x0a
        /*006a*/ 	.short	(.L_79 - .L_78)
	.align		4
.L_78:
        /*006c*/ 	.word	index@(.nv.constant0._Z12evaluate_odePdS_id)
        /*0070*/ 	.short	0x0380
        /*0072*/ 	.short	0x0020


	//----- nvinfo : EIATTR_SW_WAR
	.align		4
.L_79:
        /*0074*/ 	.byte	0x04, 0x36
        /*0076*/ 	.short	(.L_81 - .L_80)
.L_80:
        /*0078*/ 	.word	0x00000008
.L_81:


//--------------------- .nv.callgraph             --------------------------
	.section	.nv.callgraph,"",@"SHT_CUDA_CALLGRAPH"
	.align	4
	.sectionentsize	8
	.align		4
        /*0000*/ 	.word	0x00000000
	.align		4
        /*0004*/ 	.word	0xffffffff
	.align		4
        /*0008*/ 	.word	0x00000000
	.align		4
        /*000c*/ 	.word	0xfffffffe
	.align		4
        /*0010*/ 	.word	0x00000000
	.align		4
        /*0014*/ 	.word	0xfffffffd
	.align		4
        /*0018*/ 	.word	0x00000000
	.align		4
        /*001c*/ 	.word	0xfffffffc


//--------------------- .text._Z14newton_raphsonPdS_S_dS_idS_ --------------------------
	.section	.text._Z14newton_raphsonPdS_S_dS_idS_,"ax",@progbits
	.align	128
        .global         _Z14newton_raphsonPdS_S_dS_idS_
        .type           _Z14newton_raphsonPdS_S_dS_idS_,@function
        .size           _Z14newton_raphsonPdS_S_dS_idS_,(.L_x_12 - _Z14newton_raphsonPdS_S_dS_idS_)
        .other          _Z14newton_raphsonPdS_S_dS_idS_,@"STO_CUDA_ENTRY STV_DEFAULT"
_Z14newton_raphsonPdS_S_dS_idS_:
.text._Z14newton_raphsonPdS_S_dS_idS_:
[----:B------:R-:W-:Y:S01]  /*0000*/  LDC R1, c[0x0][0x37c] ;  /* 0x0000df00ff017b82 */ /* 0x000fe20000000800 */
[----:B------:R-:W0:Y:S07]  /*0010*/  S2R R18, SR_TID.X ;  /* 0x0000000000127919 */ /* 0x000e2e0000002100 */
[----:B------:R-:W0:Y:S08]  /*0020*/  S2UR UR4, SR_CTAID.X ;  /* 0x00000000000479c3 */ /* 0x000e300000002500 */
[----:B------:R-:W0:Y:S08]  /*0030*/  LDC R3, c[0x0][0x360] ;  /* 0x0000d800ff037b82 */ /* 0x000e300000000800 */
[----:B------:R-:W1:Y:S01]  /*0040*/  LDC R5, c[0x0][0x3a8] ;  /* 0x0000ea00ff057b82 */ /* 0x000e620000000800 */
[----:B0-----:R-:W-:-:S05]  /*0050*/  IMAD R18, R3, UR4, R18 ;  /* 0x0000000403127c24 */ /* 0x001fca000f8e0212 */
[----:B-1----:R-:W-:-:S13]  /*0060*/  ISETP.GE.AND P0, PT, R18, R5, PT ;  /* 0x000000051200720c */ /* 0x002fda0003f06270 */
[----:B------:R-:W-:Y:S05]  /*0070*/  @P0 EXIT ;  /* 0x000000000000094d */ /* 0x000fea0003800000 */
[----:B------:R-:W0:Y:S01]  /*0080*/  LDC.64 R2, c[0x0][0x380] ;  /* 0x0000e000ff027b82 */ /* 0x000e220000000a00 */
[----:B------:R-:W1:Y:S07]  /*0090*/  LDCU.64 UR4, c[0x0][0x358] ;  /* 0x00006b00ff0477ac */ /* 0x000e6e0008000a00 */
[----:B------:R-:W2:Y:S08]  /*00a0*/  LDC.64 R6, c[0x0][0x390] ;  /* 0x0000e400ff067b82 */ /* 0x000eb00000000a00 */
[----:B------:R-:W3:Y:S01]  /*00b0*/  LDC.64 R8, c[0x0][0x388] ;  /* 0x0000e200ff087b82 */ /* 0x000ee20000000a00 */
[----:B0-----:R-:W-:-:S07]  /*00c0*/  IMAD.WIDE R2, R18, 0x8, R2 ;  /* 0x0000000812027825 */ /* 0x001fce00078e0202 */
[----:B------:R-:W0:Y:S01]  /*00d0*/  LDC.64 R10, c[0x0][0x3b8] ;  /* 0x0000ee00ff0a7b82 */ /* 0x000e220000000a00 */
[----:B-1----:R-:W4:Y:S01]  /*00e0*/  LDG.E.64 R14, desc[UR4][R2.64] ;  /* 0x00000004020e7981 */ /* 0x002f22000c1e1b00 */
[----:B------:R-:W-:-:S06]  /*00f0*/  IMAD.WIDE R4, R5, 0x8, R2 ;  /* 0x0000000805047825 */ /* 0x000fcc00078e0202 */
[----:B------:R-:W1:Y:S01]  /*0100*/  LDC.64 R22, c[0x0][0x3b0] ;  /* 0x0000ec00ff167b82 */ /* 0x000e620000000a00 */
[----:B------:R-:W5:Y:S01]  /*0110*/  LDG.E.64 R20, desc[UR4][R4.64] ;  /* 0x0000000404147981 */ /* 0x000f62000c1e1b00 */
[----:B--2---:R-:W-:-:S05]  /*0120*/  IMAD.WIDE R6, R18, 0x8, R6 ;  /* 0x0000000812067825 */ /* 0x004fca00078e0206 */
[----:B------:R-:W2:Y:S01]  /*0130*/  LDG.E.64 R24, desc[UR4][R6.64] ;  /* 0x0000000406187981 */ /* 0x000ea2000c1e1b00 */
[----:B---3--:R-:W-:-:S05]  /*0140*/  IMAD.WIDE R8, R18, 0x8, R8 ;  /* 0x0000000812087825 */ /* 0x008fca00078e0208 */
[----:B------:R-:W3:Y:S01]  /*0150*/  LDG.E.64 R16, desc[UR4][R8.64] ;  /* 0x0000000408107981 */ /* 0x000ee2000c1e1b00 */
[----:B0-----:R-:W-:-:S05]  /*0160*/  IMAD.WIDE R10, R18, 0x8, R10 ;  /* 0x00000008120a7825 */ /* 0x001fca00078e020a */
[----:B------:R-:W3:Y:S01]  /*0170*/  LDG.E.64 R2, desc[UR4][R10.64] ;  /* 0x000000040a027981 */ /* 0x000ee2000c1e1b00 */
[----:B------:R-:W-:Y:S01]  /*0180*/  IMAD.MOV.U32 R28, RZ, RZ, 0x1 ;  /* 0x00000001ff1c7424 */ /* 0x000fe200078e00ff */
[----:B------:R-:W-:Y:S01]  /*0190*/  BSSY.RECONVERGENT B0, `(.L_x_0) ;  /* 0x000001e000007945 */ /* 0x000fe20003800200 */
[----:B----4-:R-:W-:-:S08]  /*01a0*/  DFMA R12, -R14, R14, 1 ;  /* 0x3ff000000e0c742b */ /* 0x010fd0000000010e */
[----:B-1----:R-:W-:Y:S01]  /*01b0*/  DMUL R12, R12, R22 ;  /* 0x000000160c0c7228 */ /* 0x002fe20000000000 */
[----:B------:R-:W0:Y:S01]  /*01c0*/  LDC.64 R22, c[0x0][0x398] ;  /* 0x0000e600ff167b82 */ /* 0x000e220000000a00 */
[----:B--2---:R-:W-:-:S06]  /*01d0*/  DADD R24, R14, -R24 ;  /* 0x000000000e187229 */ /* 0x004fcc0000000818 */
[----:B-----5:R-:W-:-:S06]  /*01e0*/  DFMA R20, -R20, R12, -1 ;  /* 0xbff000001414742b */ /* 0x020fcc000000010c */
[----:B------:R-:W1:Y:S01]  /*01f0*/  MUFU.RCP64H R29, R21 ;  /* 0x00000015001d7308 */ /* 0x000e620000001800 */
[----:B0-----:R-:W-:Y:S02]  /*0200*/  DMUL R26, R22, 3 ;  /* 0x40080000161a7828 */ /* 0x001fe40000000000 */
[----:B-1----:R-:W-:-:S06]  /*0210*/  DFMA R30, -R20, R28, 1 ;  /* 0x3ff00000141e742b */ /* 0x002fcc000000011c */
[----:B------:R-:W-:Y:S02]  /*0220*/  DMUL R14, R26, 0.5 ;  /* 0x3fe000001a0e7828 */ /* 0x000fe40000000000 */
[----:B------:R-:W-:-:S06]  /*0230*/  DFMA R30, R30, R30, R30 ;  /* 0x0000001e1e1e722b */ /* 0x000fcc000000001e */
[----:B---3--:R-:W-:Y:S02]  /*0240*/  DFMA R24, -R14, R16, R24 ;  /* 0x000000100e18722b */ /* 0x008fe40000000118 */
[----:B------:R-:W-:Y:S02]  /*0250*/  DMUL R16, R22, 0.5 ;  /* 0x3fe0000016107828 */ /* 0x000fe40000000000 */
[----:B------:R-:W-:-:S06]  /*0260*/  DFMA R30, R28, R30, R28 ;  /* 0x0000001e1c1e722b */ /* 0x000fcc000000001c */
[----:B------:R-:W-:Y:S02]  /*0270*/  DFMA R24, R16, R2, R24 ;  /* 0x000000021018722b */ /* 0x000fe40000000018 */
[----:B------:R-:W-:-:S08]  /*0280*/  DFMA R22, -R20, R30, 1 ;  /* 0x3ff000001416742b */ /* 0x000fd0000000011e */
[----:B------:R-:W-:Y:S01]  /*0290*/  FSETP.GEU.AND P1, PT, |R25|, 6.5827683646048100446e-37, PT ;  /* 0x036000001900780b */ /* 0x000fe20003f2e200 */
[----:B------:R-:W-:-:S08]  /*02a0*/  DFMA R22, R30, R22, R30 ;  /* 0x000000161e16722b */ /* 0x000fd0000000001e */
[----:B------:R-:W-:-:S08]  /*02b0*/  DMUL R2, R24, R22 ;  /* 0x0000001618027228 */ /* 0x000fd00000000000 */
[----:B------:R-:W-:-:S08]  /*02c0*/  DFMA R26, -R20, R2, R24 ;  /* 0x00000002141a722b */ /* 0x000fd00000000118 */
[----:B------:R-:W-:-:S10]  /*02d0*/  DFMA R2, R22, R26, R2 ;  /* 0x0000001a1602722b */ /* 0x000fd40000000002 */
[----:B------:R-:W-:-:S05]  /*02e0*/  FFMA R0, RZ, R21, R3 ;  /* 0x00000015ff007223 */ /* 0x000fca0000000003 */
[----:B------:R-:W-:-:S13]  /*02f0*/  FSETP.GT.AND P0, PT, |R0|, 1.469367938527859385e-39, PT ;  /* 0x001000000000780b */ /* 0x000fda0003f04200 */
[----:B------:R-:W-:Y:S05]  /*0300*/  @P0 BRA P1, `(.L_x_1) ;  /* 0x0000000000180947 */ /* 0x000fea0000800000 */
[----:B------:R-:W-:Y:S01]  /*0310*/  IMAD.MOV.U32 R22, RZ, RZ, R20 ;  /* 0x000000ffff167224 */ /* 0x000fe200078e0014 */
[----:B------:R-:W-:Y:S01]  /*0320*/  MOV R0, 0x350 ;  /* 0x0000035000007802 */ /* 0x000fe20000000f00 */
[----:B------:R-:W-:-:S07]  /*0330*/  IMAD.MOV.U32 R23, RZ, RZ, R21 ;  /* 0x000000ffff177224 */ /* 0x000fce00078e0015 */
[----:B------:R-:W-:Y:S05]  /*0340*/  CALL.REL.NOINC `($__internal_0_$__cuda_sm20_div_rn_f64_full) ;  /* 0x0000000000b47944 */ /* 0x000fea0003c00000 */
[----:B------:R-:W-:Y:S02]  /*0350*/  IMAD.MOV.U32 R2, RZ, RZ, R26 ;  /* 0x000000ffff027224 */ /* 0x000fe400078e001a */
[----:B------:R-:W-:-:S07]  /*0360*/  IMAD.MOV.U32 R3, RZ, RZ, R27 ;  /* 0x000000ffff037224 */ /* 0x000fce00078e001b */
.L_x_1:
[----:B------:R-:W-:Y:S05]  /*0370*/  BSYNC.RECONVERGENT B0 ;  /* 0x0000000000007941 */ /* 0x000fea0003800200 */
.L_x_0:
[----:B------:R-:W0:Y:S08]  /*0380*/  LDC.64 R20, c[0x0][0x3a0] ;  /* 0x0000e800ff147b82 */ /* 0x000e300000000a00 */
[----:B------:R-:W1:Y:S01]  /*0390*/  LDC R23, c[0x0][0x3a8] ;  /* 0x0000ea00ff177b82 */ /* 0x000e620000000800 */
[----:B0-----:R-:W-:-:S05]  /*03a0*/  IMAD.WIDE R18, R18, 0x8, R20 ;  /* 0x0000000812127825 */ /* 0x001fca00078e0214 */
[----:B------:R0:W-:Y:S01]  /*03b0*/  STG.E.64 desc[UR4][R18.64], R2 ;  /* 0x0000000212007986 */ /* 0x0001e2000c101b04 */
[----:B-1----:R-:W-:-:S03]  /*03c0*/  IMAD.WIDE R6, R23, 0x8, R6 ;  /* 0x0000000817067825 */ /* 0x002fc600078e0206 */
[----:B------:R-:W2:Y:S01]  /*03d0*/  LDG.E.64 R4, desc[UR4][R4.64] ;  /* 0x0000000404047981 */ /* 0x000ea2000c1e1b00 */
[----:B------:R-:W-:-:S03]  /*03e0*/  IMAD.WIDE R8, R23, 0x8, R8 ;  /* 0x0000000817087825 */ /* 0x000fc600078e0208 */
[----:B------:R-:W2:Y:S01]  /*03f0*/  LDG.E.64 R6, desc[UR4][R6.64] ;  /* 0x0000000406067981 */ /* 0x000ea2000c1e1b00 */
[----:B------:R-:W-:-:S03]  /*0400*/  IMAD.WIDE R10, R23, 0x8, R10 ;  /* 0x00000008170a7825 */ /* 0x000fc600078e020a */
[----:B------:R-:W3:Y:S04]  /*0410*/  LDG.E.64 R8, desc[UR4][R8.64] ;  /* 0x0000000408087981 */ /* 0x000ee8000c1e1b00 */
[----:B------:R-:W4:Y:S01]  /*0420*/  LDG.E.64 R10, desc[UR4][R10.64] ;  /* 0x000000040a0a7981 */ /* 0x000f22000c1e1b00 */
[----:B------:R-:W1:Y:S01]  /*0430*/  MUFU.RCP64H R21, R13 ;  /* 0x0000000d00157308 */ /* 0x000e620000001800 */
[----:B------:R-:W-:Y:S01]  /*0440*/  IMAD.MOV.U32 R20, RZ, RZ, 0x1 ;  /* 0x00000001ff147424 */ /* 0x000fe200078e00ff */
[----:B------:R-:W-:Y:S05]  /*0450*/  BSSY.RECONVERGENT B0, `(.L_x_2) ;  /* 0x0000018000007945 */ /* 0x000fea0003800200 */
[----:B-1----:R-:W-:-:S08]  /*0460*/  DFMA R22, -R12, R20, 1 ;  /* 0x3ff000000c16742b */ /* 0x002fd00000000114 */
[----:B------:R-:W-:-:S08]  /*0470*/  DFMA R22, R22, R22, R22 ;  /* 0x000000161616722b */ /* 0x000fd00000000016 */
[----:B------:R-:W-:-:S08]  /*0480*/  DFMA R22, R20, R22, R20 ;  /* 0x000000161416722b */ /* 0x000fd00000000014 */
[----:B0-----:R-:W-:-:S08]  /*0490*/  DFMA R2, -R12, R22, 1 ;  /* 0x3ff000000c02742b */ /* 0x001fd00000000116 */
[----:B------:R-:W-:Y:S02]  /*04a0*/  DFMA R2, R22, R2, R22 ;  /* 0x000000021602722b */ /* 0x000fe40000000016 */
[----:B--2---:R-:W-:-:S08]  /*04b0*/  DADD R4, R4, -R6 ;  /* 0x0000000004047229 */ /* 0x004fd00000000806 */
[----:B---3--:R-:W-:-:S08]  /*04c0*/  DFMA R4, -R14, R8, R4 ;  /* 0x000000080e04722b */ /* 0x008fd00000000104 */
[----:B----4-:R-:W-:-:S08]  /*04d0*/  DFMA R4, R16, R10, R4 ;  /* 0x0000000a1004722b */ /* 0x010fd00000000004 */
[----:B------:R-:W-:Y:S02]  /*04e0*/  DMUL R6, R4, R2 ;  /* 0x0000000204067228 */ /* 0x000fe40000000000 */
[----:B------:R-:W-:-:S06]  /*04f0*/  FSETP.GEU.AND P1, PT, |R5|, 6.5827683646048100446e-37, PT ;  /* 0x036000000500780b */ /* 0x000fcc0003f2e200 */
[----:B------:R-:W-:-:S08]  /*0500*/  DFMA R8, -R12, R6, R4 ;  /* 0x000000060c08722b */ /* 0x000fd00000000104 */
[----:B------:R-:W-:-:S10]  /*0510*/  DFMA R2, R2, R8, R6 ;  /* 0x000000080202722b */ /* 0x000fd40000000006 */
[----:B------:R-:W-:-:S05]  /*0520*/  FFMA R0, RZ, R13, R3 ;  /* 0x0000000dff007223 */ /* 0x000fca0000000003 */
[----:B------:R-:W-:-:S13]  /*0530*/  FSETP.GT.AND P0, PT, |R0|, 1.469367938527859385e-39, PT ;  /* 0x001000000000780b */ /* 0x000fda0003f04200 */
[----:B------:R-:W-:Y:S05]  /*0540*/  @P0 BRA P1, `(.L_x_3) ;  /* 0x0000000000200947 */ /* 0x000fea0000800000 */
[----:B------:R-:W-:Y:S01]  /*0550*/  IMAD.MOV.U32 R24, RZ, RZ, R4 ;  /* 0x000000ffff187224 */ /* 0x000fe200078e0004 */
[----:B------:R-:W-:Y:S01]  /*0560*/  MOV R0, 0x5b0 ;  /* 0x000005b000007802 */ /* 0x000fe20000000f00 */
[----:B------:R-:W-:Y:S02]  /*0570*/  IMAD.MOV.U32 R25, RZ, RZ, R5 ;  /* 0x000000ffff197224 */ /* 0x000fe400078e0005 */
[----:B------:R-:W-:Y:S02]  /*0580*/  IMAD.MOV.U32 R22, RZ, RZ, R12 ;  /* 0x000000ffff167224 */ /* 0x000fe400078e000c */
[----:B------:R-:W-:-:S07]  /*0590*/  IMAD.MOV.U32 R23, RZ, RZ, R13 ;  /* 0x000000ffff177224 */ /* 0x000fce00078e000d */
[----:B------:R-:W-:Y:S05]  /*05a0*/  CALL.REL.NOINC `($__internal_0_$__cuda_sm20_div_rn_f64_full) ;  /* 0x00000000001c7944 */ /* 0x000fea0003c00000 */
[----:B------:R-:W-:Y:S02]  /*05b0*/  IMAD.MOV.U32 R2, RZ, RZ, R26 ;  /* 0x000000ffff027224 */ /* 0x000fe400078e001a */
[----:B------:R-:W-:-:S07]  /*05c0*/  IMAD.MOV.U32 R3, RZ, RZ, R27 ;  /* 0x000000ffff037224 */ /* 0x000fce00078e001b */
.L_x_3:
[----:B------:R-:W-:Y:S05]  /*05d0*/  BSYNC.RECONVERGENT B0 ;  /* 0x0000000000007941 */ /* 0x000fea0003800200 */
.L_x_2:
[----:B------:R-:W0:Y:S02]  /*05e0*/  LDC R5, c[0x0][0x3a8] ;  /* 0x0000ea00ff057b82 */ /* 0x000e240000000800 */
[----:B0-----:R-:W-:-:S05]  /*05f0*/  IMAD.WIDE R18, R5, 0x8, R18 ;  /* 0x0000000805127825 */ /* 0x001fca00078e0212 */
[----:B------:R-:W-:Y:S01]  /*0600*/  STG.E.64 desc[UR4][R18.64], R2 ;  /* 0x0000000212007986 */ /* 0x000fe2000c101b04 */
[----:B------:R-:W-:Y:S05]  /*0610*/  EXIT ;  /* 0x000000000000794d */ /* 0x000fea0003800000 */
        .weak           $__internal_0_$__cuda_sm20_div_rn_f64_full
        .type           $__internal_0_$__cuda_sm20_div_rn_f64_full,@function
        .size           $__internal_0_$__cuda_sm20_div_rn_f64_full,(.L_x_12 - $__internal_0_$__cuda_sm20_div_rn_f64_full)
$__internal_0_$__cuda_sm20_div_rn_f64_full:
[C---:B------:R-:W-:Y:S01]  /*0620*/  FSETP.GEU.AND P0, PT, |R23|.reuse, 1.469367938527859385e-39, PT ;  /* 0x001000001700780b */ /* 0x040fe20003f0e200 */
[----:B------:R-:W-:Y:S01]  /*0630*/  IMAD.MOV.U32 R26, RZ, RZ, 0x1 ;  /* 0x00000001ff1a7424 */ /* 0x000fe200078e00ff */
[----:B------:R-:W-:Y:S01]  /*0640*/  LOP3.LUT R20, R23, 0x800fffff, RZ, 0xc0, !PT ;  /* 0x800fffff17147812 */ /* 0x000fe200078ec0ff */
[----:B------:R-:W-:Y:S01]  /*0650*/  IMAD.MOV.U32 R33, RZ, RZ, 0x1ca00000 ;  /* 0x1ca00000ff217424 */ /* 0x000fe200078e00ff */
[C---:B------:R-:W-:Y:S01]  /*0660*/  FSETP.GEU.AND P2, PT, |R25|.reuse, 1.469367938527859385e-39, PT ;  /* 0x001000001900780b */ /* 0x040fe20003f4e200 */
[----:B------:R-:W-:Y:S01]  /*0670*/  BSSY.RECONVERGENT B1, `(.L_x_4) ;  /* 0x0000052000017945 */ /* 0x000fe20003800200 */
[----:B------:R-:W-:Y:S01]  /*0680*/  LOP3.LUT R21, R20, 0x3ff00000, RZ, 0xfc, !PT ;  /* 0x3ff0000014157812 */ /* 0x000fe200078efcff */
[----:B------:R-:W-:Y:S01]  /*0690*/  IMAD.MOV.U32 R20, RZ, RZ, R22 ;  /* 0x000000ffff147224 */ /* 0x000fe200078e0016 */
[----:B------:R-:W-:Y:S02]  /*06a0*/  LOP3.LUT R32, R25, 0x7ff00000, RZ, 0xc0, !PT ;  /* 0x7ff0000019207812 */ /* 0x000fe400078ec0ff */
[----:B------:R-:W-:-:S03]  /*06b0*/  LOP3.LUT R35, R23, 0x7ff00000, RZ, 0xc0, !PT ;  /* 0x7ff0000017237812 */ /* 0x000fc600078ec0ff */
[----:B------:R-:W-:Y:S01]  /*06c0*/  @!P0 DMUL R20, R22, 8.98846567431157953865e+307 ;  /* 0x7fe0000016148828 */ /* 0x000fe20000000000 */
[----:B------:R-:W-:-:S03]  /*06d0*/  ISETP.GE.U32.AND P1, PT, R32, R35, PT ;  /* 0x000000232000720c */ /* 0x000fc60003f26070 */
[----:B------:R-:W-:Y:S02]  /*06e0*/  @!P2 LOP3.LUT R29, R23, 0x7ff00000, RZ, 0xc0, !PT ;  /* 0x7ff00000171da812 */ /* 0x000fe400078ec0ff */
[----:B------:R-:W0:Y:S02]  /*06f0*/  MUFU.RCP64H R27, R21 ;  /* 0x00000015001b7308 */ /* 0x000e240000001800 */
[----:B------:R-:W-:Y:S02]  /*0700*/  @!P2 ISETP.GE.U32.AND P3, PT, R32, R29, PT ;  /* 0x0000001d2000a20c */ /* 0x000fe40003f66070 */
[----:B------:R-:W-:Y:S02]  /*0710*/  @!P0 LOP3.LUT R35, R21, 0x7ff00000, RZ, 0xc0, !PT ;  /* 0x7ff0000015238812 */ /* 0x000fe400078ec0ff */
[----:B------:R-:W-:-:S04]  /*0720*/  @!P2 SEL R29, R33, 0x63400000, !P3 ;  /* 0x63400000211da807 */ /* 0x000fc80005800000 */
[----:B------:R-:W-:-:S04]  /*0730*/  @!P2 LOP3.LUT R30, R29, 0x80000000, R25, 0xf8, !PT ;  /* 0x800000001d1ea812 */ /* 0x000fc800078ef819 */
[----:B------:R-:W-:Y:S01]  /*0740*/  @!P2 LOP3.LUT R31, R30, 0x100000, RZ, 0xfc, !PT ;  /* 0x001000001e1fa812 */ /* 0x000fe200078efcff */
[----:B------:R-:W-:Y:S01]  /*0750*/  @!P2 IMAD.MOV.U32 R30, RZ, RZ, RZ ;  /* 0x000000ffff1ea224 */ /* 0x000fe200078e00ff */
[----:B0-----:R-:W-:-:S08]  /*0760*/  DFMA R2, R26, -R20, 1 ;  /* 0x3ff000001a02742b */ /* 0x001fd00000000814 */
[----:B------:R-:W-:-:S08]  /*0770*/  DFMA R2, R2, R2, R2 ;  /* 0x000000020202722b */ /* 0x000fd00000000002 */
[----:B------:R-:W-:Y:S01]  /*0780*/  DFMA R26, R26, R2, R26 ;  /* 0x000000021a1a722b */ /* 0x000fe2000000001a */
[----:B------:R-:W-:Y:S01]  /*0790*/  SEL R3, R33, 0x63400000, !P1 ;  /* 0x6340000021037807 */ /* 0x000fe20004800000 */
[----:B------:R-:W-:-:S03]  /*07a0*/  IMAD.MOV.U32 R2, RZ, RZ, R24 ;  /* 0x000000ffff027224 */ /* 0x000fc600078e0018 */
[----:B------:R-:W-:-:S03]  /*07b0*/  LOP3.LUT R3, R3, 0x800fffff, R25, 0xf8, !PT ;  /* 0x800fffff03037812 */ /* 0x000fc600078ef819 */
[----:B------:R-:W-:-:S03]  /*07c0*/  DFMA R28, R26, -R20, 1 ;  /* 0x3ff000001a1c742b */ /* 0x000fc60000000814 */
[----:B------:R-:W-:-:S05]  /*07d0*/  @!P2 DFMA R2, R2, 2, -R30 ;  /* 0x400000000202a82b */ /* 0x000fca000000081e */
[----:B------:R-:W-:-:S08]  /*07e0*/  DFMA R26, R26, R28, R26 ;  /* 0x0000001c1a1a722b */ /* 0x000fd0000000001a */
[----:B------:R-:W-:-:S08]  /*07f0*/  DMUL R28, R26, R2 ;  /* 0x000000021a1c7228 */ /* 0x000fd00000000000 */
[----:B------:R-:W-:-:S08]  /*0800*/  DFMA R30, R28, -R20, R2 ;  /* 0x800000141c1e722b */ /* 0x000fd00000000002 */
[----:B------:R-:W-:Y:S01]  /*0810*/  DFMA R30, R26, R30, R28 ;  /* 0x0000001e1a1e722b */ /* 0x000fe2000000001c */
[----:B------:R-:W-:Y:S01]  /*0820*/  MOV R28, R32 ;  /* 0x00000020001c7202 */ /* 0x000fe20000000f00 */
[----:B------:R-:W-:Y:S01]  /*0830*/  VIADD R27, R35, 0xffffffff ;  /* 0xffffffff231b7836 */ /* 0x000fe20000000000 */
[----:B------:R-:W-:-:S05]  /*0840*/  @!P2 LOP3.LUT R28, R3, 0x7ff00000, RZ, 0xc0, !PT ;  /* 0x7ff00000031ca812 */ /* 0x000fca00078ec0ff */
[----:B------:R-:W-:-:S05]  /*0850*/  VIADD R26, R28, 0xffffffff ;  /* 0xffffffff1c1a7836 */ /* 0x000fca0000000000 */
[----:B------:R-:W-:-:S04]  /*0860*/  ISETP.GT.U32.AND P0, PT, R26, 0x7feffffe, PT ;  /* 0x7feffffe1a00780c */ /* 0x000fc80003f04070 */
[----:B------:R-:W-:-:S13]  /*0870*/  ISETP.GT.U32.OR P0, PT, R27, 0x7feffffe, P0 ;  /* 0x7feffffe1b00780c */ /* 0x000fda0000704470 */
[----:B------:R-:W-:Y:S05]  /*0880*/  @P0 BRA `(.L_x_5) ;  /* 0x00000000006c0947 */ /* 0x000fea0003800000 */
[----:B------:R-:W-:Y:S01]  /*0890*/  LOP3.LUT R25, R23, 0x7ff00000, RZ, 0xc0, !PT ;  /* 0x7ff0000017197812 */ /* 0x000fe200078ec0ff */
[----:B------:R-:W-:-:S03]  /*08a0*/  IMAD.MOV.U32 R28, RZ, RZ, RZ ;  /* 0x000000ffff1c7224 */ /* 0x000fc600078e00ff */
[CC--:B------:R-:W-:Y:S02]  /*08b0*/  VIADDMNMX R24, R32.reuse, -R25.reuse, 0xb9600000, !PT ;  /* 0xb960000020187446 */ /* 0x0c0fe40007800919 */
[----:B------:R-:W-:Y:S02]  /*08c0*/  ISETP.GE.U32.AND P0, PT, R32, R25, PT ;  /* 0x000000192000720c */ /* 0x000fe40003f06070 */
[----:B------:R-:W-:Y:S02]  /*08d0*/  VIMNMX R24, PT, PT, R24, 0x46a00000, PT ;  /* 0x46a0000018187848 */ /* 0x000fe40003fe0100 */
[----:B------:R-:W-:-:S05]  /*08e0*/  SEL R33, R33, 0x63400000, !P0 ;  /* 0x6340000021217807 */ /* 0x000fca0004000000 */
[----:B------:R-:W-:-:S04]  /*08f0*/  IMAD.IADD R24, R24, 0x1, -R33 ;  /* 0x0000000118187824 */ /* 0x000fc800078e0a21 */
[----:B------:R-:W-:-:S06]  /*0900*/  VIADD R29, R24, 0x7fe00000 ;  /* 0x7fe00000181d7836 */ /* 0x000fcc0000000000 */
[----:B------:R-:W-:-:S10]  /*0910*/  DMUL R26, R30, R28 ;  /* 0x0000001c1e1a7228 */ /* 0x000fd40000000000 */
[----:B------:R-:W-:-:S13]  /*0920*/  FSETP.GTU.AND P0, PT, |R27|, 1.469367938527859385e-39, PT ;  /* 0x001000001b00780b */ /* 0x000fda0003f0c200 */
[----:B------:R-:W-:Y:S05]  /*0930*/  @P0 BRA `(.L_x_6) ;  /* 0x0000000000940947 */ /* 0x000fea0003800000 */
[----:B------:R-:W-:Y:S01]  /*0940*/  DFMA R2, R30, -R20, R2 ;  /* 0x800000141e02722b */ /* 0x000fe20000000002 */
[----:B------:R-:W-:-:S09]  /*0950*/  IMAD.MOV.U32 R28, RZ, RZ, RZ ;  /* 0x000000ffff1c7224 */ /* 0x000fd200078e00ff */
[C---:B------:R-:W-:Y:S02]  /*0960*/  FSETP.NEU.AND P0, PT, R3.reuse, RZ, PT ;  /* 0x000000ff0300720b */ /* 0x040fe40003f0d000 */
[----:B------:R-:W-:-:S04]  /*0970*/  LOP3.LUT R23, R3, 0x80000000, R23, 0x48, !PT ;  /* 0x8000000003177812 */ /* 0x000fc800078e4817 */
[----:B------:R-:W-:-:S07]  /*0980*/  LOP3.LUT R29, R23, R29, RZ, 0xfc, !PT ;  /* 0x0000001d171d7212 */ /* 0x000fce00078efcff */
[----:B------:R-:W-:Y:S05]  /*0990*/  @!P0 BRA `(.L_x_6) ;  /* 0x00000000007c8947 */ /* 0x000fea0003800000 */
[----:B------:R-:W-:Y:S01]  /*09a0*/  IMAD.MOV R3, RZ, RZ, -R24 ;  /* 0x000000ffff037224 */ /* 0x000fe200078e0a18 */
[----:B------:R-:W-:Y:S01]  /*09b0*/  DMUL.RP R28, R30, R28 ;  /* 0x0000001c1e1c7228 */ /* 0x000fe20000008000 */
[----:B------:R-:W-:-:S06]  /*09c0*/  IMAD.MOV.U32 R2, RZ, RZ, RZ ;  /* 0x000000ffff027224 */ /* 0x000fcc00078e00ff */
[----:B------:R-:W-:-:S03]  /*09d0*/  DFMA R2, R26, -R2, R30 ;  /* 0x800000021a02722b */ /* 0x000fc6000000001e */
[----:B------:R-:W-:-:S03]  /*09e0*/  LOP3.LUT R23, R29, R23, RZ, 0x3c, !PT ;  /* 0x000000171d177212 */ /* 0x000fc600078e3cff */
[----:B------:R-:W-:-:S04]  /*09f0*/  IADD3 R2, PT, PT, -R24, -0x43300000, RZ ;  /* 0xbcd0000018027810 */ /* 0x000fc80007ffe1ff */
[----:B------:R-:W-:-:S04]  /*0a00*/  FSETP.NEU.AND P0, PT, |R3|, R2, PT ;  /* 0x000000020300720b */ /* 0x000fc80003f0d200 */
[----:B------:R-:W-:Y:S02]  /*0a10*/  FSEL R26, R28, R26, !P0 ;  /* 0x0000001a1c1a7208 */ /* 0x000fe40004000000 */
[----:B------:R-:W-:Y:S01]  /*0a20*/  FSEL R27, R23, R27, !P0 ;  /* 0x0000001b171b7208 */ /* 0x000fe20004000000 */
[----:B------:R-:W-:Y:S06]  /*0a30*/  BRA `(.L_x_6) ;  /* 0x0000000000547947 */ /* 0x000fec0003800000 */
.L_x_5:
[----:B------:R-:W-:-:S14]  /*0a40*/  DSETP.NAN.AND P0, PT, R24, R24, PT ;  /* 0x000000181800722a */ /* 0x000fdc0003f08000 */
[----:B------:R-:W-:Y:S05]  /*0a50*/  @P0 BRA `(.L_x_7) ;  /* 0x0000000000440947 */ /* 0x000fea0003800000 */
[----:B------:R-:W-:-:S14]  /*0a60*/  DSETP.NAN.AND P0, PT, R22, R22, PT ;  /* 0x000000161600722a */ /* 0x000fdc0003f08000 */
[----:B------:R-:W-:Y:S05]  /*0a70*/  @P0 BRA `(.L_x_8) ;  /* 0x0000000000300947 */ /* 0x000fea0003800000 */
[----:B------:R-:W-:Y:S01]  /*0a80*/  ISETP.NE.AND P0, PT, R28, R35, PT ;  /* 0x000000231c00720c */ /* 0x000fe20003f05270 */
[----:B------:R-:W-:Y:S01]  /*0a90*/  IMAD.MOV.U32 R26, RZ, RZ, 0x0 ;  /* 0x00000000ff1a7424 */ /* 0x000fe200078e00ff */
[----:B------:R-:W-:-:S11]  /*0aa0*/  MOV R27, 0xfff80000 ;  /* 0xfff80000001b7802 */ /* 0x000fd60000000f00 */
[----:B------:R-:W-:Y:S05]  /*0ab0*/  @!P0 BRA `(.L_x_6) ;  /* 0x0000000000348947 */ /* 0x000fea0003800000 */
[----:B------:R-:W-:Y:S02]  /*0ac0*/  ISETP.NE.AND P0, PT, R28, 0x7ff00000, PT ;  /* 0x7ff000001c00780c */ /* 0x000fe40003f05270 */
[----:B------:R-:W-:Y:S02]  /*0ad0*/  LOP3.LUT R27, R25, 0x80000000, R23, 0x48, !PT ;  /* 0x80000000191b7812 */ /* 0x000fe400078e4817 */
[----:B------:R-:W-:-:S13]  /*0ae0*/  ISETP.EQ.OR P0, PT, R35, RZ, !P0 ;  /* 0x000000ff2300720c */ /* 0x000fda0004702670 */
[----:B------:R-:W-:Y:S01]  /*0af0*/  @P0 LOP3.LUT R2, R27, 0x7ff00000, RZ, 0xfc, !PT ;  /* 0x7ff000001b020812 */ /* 0x000fe200078efcff */
[----:B------:R-:W-:Y:S02]  /*0b00*/  @!P0 IMAD.MOV.U32 R26, RZ, RZ, RZ ;  /* 0x000000ffff1a8224 */ /* 0x000fe400078e00ff */
[----:B------:R-:W-:Y:S02]  /*0b10*/  @P0 IMAD.MOV.U32 R26, RZ, RZ, RZ ;  /* 0x000000ffff1a0224 */ /* 0x000fe400078e00ff */
[----:B------:R-:W-:Y:S01]  /*0b20*/  @P0 IMAD.MOV.U32 R27, RZ, RZ, R2 ;  /* 0x000000ffff1b0224 */ /* 0x000fe200078e0002 */
[----:B------:R-:W-:Y:S06]  /*0b30*/  BRA `(.L_x_6) ;  /* 0x0000000000147947 */ /* 0x000fec0003800000 */
.L_x_8:
[----:B------:R-:W-:Y:S01]  /*0b40*/  LOP3.LUT R27, R23, 0x80000, RZ, 0xfc, !PT ;  /* 0x00080000171b7812 */ /* 0x000fe200078efcff */
[----:B------:R-:W-:Y:S01]  /*0b50*/  IMAD.MOV.U32 R26, RZ, RZ, R22 ;  /* 0x000000ffff1a7224 */ /* 0x000fe200078e0016 */
[----:B------:R-:W-:Y:S06]  /*0b60*/  BRA `(.L_x_6) ;  /* 0x0000000000087947 */ /* 0x000fec0003800000 */
.L_x_7:
[----:B------:R-:W-:Y:S01]  /*0b70*/  LOP3.LUT R27, R25, 0x80000, RZ, 0xfc, !PT ;  /* 0x00080000191b7812 */ /* 0x000fe200078efcff */
[----:B------:R-:W-:-:S07]  /*0b80*/  IMAD.MOV.U32 R26, RZ, RZ, R24 ;  /* 0x000000ffff1a7224 */ /* 0x000fce00078e0018 */
.L_x_6:
[----:B------:R-:W-:Y:S05]  /*0b90*/  BSYNC.RECONVERGENT B1 ;  /* 0x0000000000017941 */ /* 0x000fea0003800200 */
.L_x_4:
[----:B------:R-:W-:Y:S02]  /*0ba0*/  IMAD.MOV.U32 R2, RZ, RZ, R0 ;  /* 0x000000ffff027224 */ /* 0x000fe400078e0000 */
[----:B------:R-:W-:-:S04]  /*0bb0*/  IMAD.MOV.U32 R3, RZ, RZ, 0x0 ;  /* 0x00000000ff037424 */ /* 0x000fc800078e00ff */
[----:B------:R-:W-:Y:S05]  /*0bc0*/  RET.REL.NODEC R2 `(_Z14newton_raphsonPdS_S_dS_idS_) ;  /* 0xfffffff4020c7950 */ /* 0x000fea0003c3ffff */
.L_x_9:
[----:B------:R-:W-:-:S00]  /*0bd0*/  BRA `(.L_x_9) ;  /* 0xfffffffc00fc7947 */ /* 0x000fc0000383ffff */
[----:B------:R-:W-:-:S00]  /*0be0*/  NOP ;  /* 0x0000000000007918 */ /* 0x000fc00000000000 */
        /* <DEDUP_REMOVED lines=9> */
.L_x_12:


//--------------------- .text._Z9bdf2_stepPdS_S_diS_ --------------------------
	.section	.text._Z9bdf2_stepPdS_S_diS_,"ax",@progbits
	.align	128
        .global         _Z9bdf2_stepPdS_S_diS_
        .type           _Z9bdf2_stepPdS_S_diS_,@function
        .size           _Z9bdf2_stepPdS_S_diS_,(.L_x_14 - _Z9bdf2_stepPdS_S_diS_)
        .other          _Z9bdf2_stepPdS_S_diS_,@"STO_CUDA_ENTRY STV_DEFAULT"
_Z9bdf2_stepPdS_S_diS_:
.text._Z9bdf2_stepPdS_S_diS_:
[----:B------:R-:W-:Y:S01]  /*0000*/  LDC R1, c[0x0][0x37c] ;  /* 0x0000df00ff017b82 */ /* 0x000fe20000000800 */
[----:B------:R-:W0:Y:S07]  /*0010*/  S2R R0, SR_TID.X ;  /* 0x0000000000007919 */ /* 0x000e2e0000002100 */
[----:B------:R-:W0:Y:S01]  /*0020*/  S2UR UR4, SR_CTAID.X ;  /* 0x00000000000479c3 */ /* 0x000e220000002500 */
[----:B------:R-:W1:Y:S07]  /*0030*/  LDCU UR5, c[0x0][0x3a0] ;  /* 0x00007400ff0577ac */ /* 0x000e6e0008000800 */
[----:B------:R-:W0:Y:S02]  /*0040*/  LDC R3, c[0x0][0x360] ;  /* 0x0000d800ff037b82 */ /* 0x000e240000000800 */
[----:B0-----:R-:W-:-:S05]  /*0050*/  IMAD R0, R3, UR4, R0 ;  /* 0x0000000403007c24 */ /* 0x001fca000f8e0200 */
[----:B-1----:R-:W-:-:S13]  /*0060*/  ISETP.GE.AND P0, PT, R0, UR5, PT ;  /* 0x0000000500007c0c */ /* 0x002fda000bf06270 */
        /* <DEDUP_REMOVED lines=8> */
[----:B--2---:R-:W-:-:S06]  /*00f0*/  IMAD.WIDE R6, R0, 0x8, R6 ;  /* 0x0000000800067825 */ /* 0x004fcc00078e0206 */
[----:B------:R-:W1:Y:S01]  /*0100*/  LDC.64 R12, c[0x0][0x380] ;  /* 0x0000e000ff0c7b82 */ /* 0x000e620000000a00 */
[----:B------:R-:W4:Y:S01]  /*0110*/  LDG.E.64 R6, desc[UR4][R6.64] ;  /* 0x0000000406067981 */ /* 0x000f22000c1e1b00 */
[----:B---3--:R-:W-:-:S06]  /*0120*/  IMAD.WIDE R10, R0, 0x8, R10 ;  /* 0x00000008000a7825 */ /* 0x008fcc00078e020a */
[----:B------:R-:W2:Y:S01]  /*0130*/  LDG.E.64 R10, desc[UR4][R10.64] ;  /* 0x000000040a0a7981 */ /* 0x000ea2000c1e1b00 */
[----:B0-----:R-:W-:-:S08]  /*0140*/  DMUL R4, R8, 3 ;  /* 0x4008000008047828 */ /* 0x001fd00000000000 */
[----:B------:R-:W-:Y:S02]  /*0150*/  DMUL R4, R4, 0.5 ;  /* 0x3fe0000004047828 */ /* 0x000fe40000000000 */
[----:B------:R-:W-:-:S06]  /*0160*/  DMUL R8, R8, 0.5 ;  /* 0x3fe0000008087828 */ /* 0x000fcc0000000000 */
[----:B----4-:R-:W-:Y:S01]  /*0170*/  DFMA R4, R4, R6, R2 ;  /* 0x000000060404722b */ /* 0x010fe20000000002 */
[----:B-1----:R-:W-:-:S07]  /*0180*/  IMAD.WIDE R2, R0, 0x8, R12 ;  /* 0x0000000800027825 */ /* 0x002fce00078e020c */
[----:B--2---:R-:W-:-:S07]  /*0190*/  DFMA R4, -R8, R10, R4 ;  /* 0x0000000a0804722b */ /* 0x004fce0000000104 */
[----:B------:R-:W-:Y:S01]  /*01a0*/  STG.E.64 desc[UR4][R2.64], R4 ;  /* 0x0000000402007986 */ /* 0x000fe2000c101b04 */
[----:B------:R-:W-:Y:S05]  /*01b0*/  EXIT ;  /* 0x000000000000794d */ /* 0x000fea0003800000 */
.L_x_10:
        /* <DEDUP_REMOVED lines=12> */
.L_x_14:


//--------------------- .text._Z12evaluate_odePdS_id --------------------------
	.section	.text._Z12evaluate_odePdS_id,"ax",@progbits
	.align	128
        .global         _Z12evaluate_odePdS_id
        .type           _Z12evaluate_odePdS_id,@function
        .size           _Z12evaluate_odePdS_id,(.L_x_15 - _Z12evaluate_odePdS_id)
        .other          _Z12evaluate_odePdS_id,@"STO_CUDA_ENTRY STV_DEFAULT"
_Z12evaluate_odePdS_id:
.text._Z12evaluate_odePdS_id:
        /* <DEDUP_REMOVED lines=9> */
[----:B------:R-:W1:Y:S01]  /*0090*/  LDCU.64 UR4, c[0x0][0x358] ;  /* 0x00006b00ff0477ac */ /* 0x000e620008000a00 */
[----:B------:R-:W2:Y:S06]  /*00a0*/  LDCU.64 UR6, c[0x0][0x398] ;  /* 0x00007300ff0677ac */ /* 0x000eac0008000a00 */
[----:B------:R-:W3:Y:S01]  /*00b0*/  LDC.64 R12, c[0x0][0x388] ;  /* 0x0000e200ff0c7b82 */ /* 0x000ee20000000a00 */
[----:B0-----:R-:W-:-:S05]  /*00c0*/  IMAD.WIDE R2, R15, 0x8, R2 ;  /* 0x000000080f027825 */ /* 0x001fca00078e0202 */
[----:B-1----:R-:W4:Y:S01]  /*00d0*/  LDG.E.64 R4, desc[UR4][R2.64] ;  /* 0x0000000402047981 */ /* 0x002f22000c1e1b00 */
[----:B------:R-:W-:-:S06]  /*00e0*/  IMAD.WIDE R6, R17, 0x8, R2 ;  /* 0x0000000811067825 */ /* 0x000fcc00078e0202 */
[----:B------:R-:W5:Y:S01]  /*00f0*/  LDG.E.64 R6, desc[UR4][R6.64] ;  /* 0x0000000406067981 */ /* 0x000f62000c1e1b00 */
[----:B----4-:R-:W-:-:S08]  /*0100*/  DFMA R8, -R4, R4, 1 ;  /* 0x3ff000000408742b */ /* 0x010fd00000000104 */
[----:B--2---:R-:W-:Y:S01]  /*0110*/  DMUL R10, R8, UR6 ;  /* 0x00000006080a7c28 */ /* 0x004fe20008000000 */
[----:B---3--:R-:W-:-:S05]  /*0120*/  IMAD.WIDE R8, R15, 0x8, R12 ;  /* 0x000000080f087825 */ /* 0x008fca00078e020c */
[----:B-----5:R-:W-:Y:S02]  /*0130*/  STG.E.64 desc[UR4][R8.64], R6 ;  /* 0x0000000608007986 */ /* 0x020fe4000c101b04 */
[----:B------:R-:W-:Y:S01]  /*0140*/  DFMA R10, R6, R10, -R4 ;  /* 0x0000000a060a722b */ /* 0x000fe20000000804 */
[----:B------:R-:W-:-:S06]  /*0150*/  IMAD.WIDE R4, R17, 0x8, R8 ;  /* 0x0000000811047825 */ /* 0x000fcc00078e0208 */
[----:B------:R-:W-:Y:S01]  /*0160*/  STG.E.64 desc[UR4][R4.64], R10 ;  /* 0x0000000a04007986 */ /* 0x000fe2000c101b04 */
[----:B------:R-:W-:Y:S05]  /*0170*/  EXIT ;  /* 0x000000000000794d */ /* 0x000fea0003800000 */
.L_x_11:
        /* <DEDUP_REMOVED lines=16> */
.L_x_15:


//--------------------- .nv.shared.reserved.0     --------------------------
	.section	.nv.shared.reserved.0,"aw",@nobits
	.weak		__nv_reservedSMEM_offset_0_alias
	.size		__nv_reservedSMEM_offset_0_alias, 0, 64
	.other		__nv_reservedSMEM_offset_0_alias,@"STO_CUDA_RESERVED_SHARED STV_DEFAULT"
__nv_reservedSMEM_offset_0_alias:
	.zero		0
	.zero		64


//--------------------- .nv.constant0._Z14newton_raphsonPdS_S_dS_idS_ --------------------------
	.section	.nv.constant0._Z14newton_raphsonPdS_S_dS_idS_,"a",@progbits
	.sectionflags	@""
	.align	4
.nv.constant0._Z14newton_raphsonPdS_S_dS_idS_:
	.zero		960


//--------------------- .nv.constant0._Z9bdf2_stepPdS_S_diS_ --------------------------
	.section	.nv.constant0._Z9bdf2_stepPdS_S_diS_,"a",@progbits
	.sectionflags	@""
	.align	4
.nv.constant0._Z9bdf2_stepPdS_S_diS_:
	.zero		944


//--------------------- .nv.constant0._Z12evaluate_odePdS_id --------------------------
	.section	.nv.constant0._Z12evaluate_odePdS_id,"a",@progbits
	.sectionflags	@""
	.align	4
.nv.constant0._Z12evaluate_odePdS_id:
	.zero		928


//--------------------- SYMBOLS --------------------------

	.type		.nv.reservedSmem.offset0,@object
	.size		.nv.reservedSmem.offset0,0x4
